//
// Generated by NVIDIA NVVM Compiler
//
// Compiler Build ID: CL-36424714
// Cuda compilation tools, release 13.0, V13.0.88
// Based on NVVM 20.0.0
//

.version 9.0
.target sm_100
.address_size 64

	// .globl	_Z7findMaxPfS_S_ii

.visible .entry _Z7findMaxPfS_S_ii(
	.param .u64 .ptr .align 1 _Z7findMaxPfS_S_ii_param_0,
	.param .u64 .ptr .align 1 _Z7findMaxPfS_S_ii_param_1,
	.param .u64 .ptr .align 1 _Z7findMaxPfS_S_ii_param_2,
	.param .u32 _Z7findMaxPfS_S_ii_param_3,
	.param .u32 _Z7findMaxPfS_S_ii_param_4
)
{
	.reg .pred 	%p<9>;
	.reg .b32 	%r<13>;
	.reg .b32 	%f<19>;
	.reg .b64 	%rd<19>;

	ld.param.u64 	%rd7, [_Z7findMaxPfS_S_ii_param_0];
	ld.param.u64 	%rd8, [_Z7findMaxPfS_S_ii_param_1];
	ld.param.u64 	%rd9, [_Z7findMaxPfS_S_ii_param_2];
	ld.param.u32 	%r7, [_Z7findMaxPfS_S_ii_param_3];
	ld.param.u32 	%r8, [_Z7findMaxPfS_S_ii_param_4];
	mov.u32 	%r9, %tid.x;
	mov.u32 	%r10, %ctaid.x;
	mov.u32 	%r1, %ntid.x;
	mad.lo.s32 	%r12, %r10, %r1, %r9;
	setp.ge.s32 	%p1, %r12, %r8;
	@%p1 bra 	$L__BB0_12;
	mov.u32 	%r11, %nctaid.x;
	mul.lo.s32 	%r3, %r1, %r11;
	cvta.to.global.u64 	%rd1, %rd7;
	cvta.to.global.u64 	%rd2, %rd8;
	cvta.to.global.u64 	%rd3, %rd9;
	mul.wide.s32 	%rd11, %r8, 4;
$L__BB0_2:
	add.s32 	%r5, %r12, %r8;
	setp.ge.s32 	%p2, %r5, %r7;
	mul.wide.s32 	%rd10, %r12, 4;
	add.s64 	%rd4, %rd1, %rd10;
	@%p2 bra 	$L__BB0_4;
	ld.global.f32 	%f10, [%rd4];
	add.s64 	%rd12, %rd4, %rd11;
	ld.global.f32 	%f11, [%rd12];
	setp.ge.f32 	%p3, %f10, %f11;
	selp.f32 	%f16, %f10, %f11, %p3;
	bra.uni 	$L__BB0_5;
$L__BB0_4:
	ld.global.f32 	%f16, [%rd4];
$L__BB0_5:
	setp.ge.s32 	%p4, %r5, %r7;
	st.global.f32 	[%rd4], %f16;
	add.s64 	%rd5, %rd2, %rd10;
	@%p4 bra 	$L__BB0_7;
	ld.global.f32 	%f12, [%rd5];
	add.s64 	%rd15, %rd5, %rd11;
	ld.global.f32 	%f13, [%rd15];
	setp.ge.f32 	%p5, %f12, %f13;
	selp.f32 	%f17, %f12, %f13, %p5;
	bra.uni 	$L__BB0_8;
$L__BB0_7:
	ld.global.f32 	%f17, [%rd5];
$L__BB0_8:
	setp.ge.s32 	%p6, %r5, %r7;
	st.global.f32 	[%rd5], %f17;
	add.s64 	%rd6, %rd3, %rd10;
	@%p6 bra 	$L__BB0_10;
	ld.global.f32 	%f14, [%rd6];
	add.s64 	%rd18, %rd6, %rd11;
	ld.global.f32 	%f15, [%rd18];
	setp.ge.f32 	%p7, %f14, %f15;
	selp.f32 	%f18, %f14, %f15, %p7;
	bra.uni 	$L__BB0_11;
$L__BB0_10:
	ld.global.f32 	%f18, [%rd6];
$L__BB0_11:
	st.global.f32 	[%rd6], %f18;
	add.s32 	%r12, %r12, %r3;
	setp.lt.s32 	%p8, %r12, %r8;
	@%p8 bra 	$L__BB0_2;
$L__BB0_12:
	ret;

}
	// .globl	_Z7findMinPfS_S_ii
.visible .entry _Z7findMinPfS_S_ii(
	.param .u64 .ptr .align 1 _Z7findMinPfS_S_ii_param_0,
	.param .u64 .ptr .align 1 _Z7findMinPfS_S_ii_param_1,
	.param .u64 .ptr .align 1 _Z7findMinPfS_S_ii_param_2,
	.param .u32 _Z7findMinPfS_S_ii_param_3,
	.param .u32 _Z7findMinPfS_S_ii_param_4
)
{
	.reg .pred 	%p<9>;
	.reg .b32 	%r<13>;
	.reg .b32 	%f<19>;
	.reg .b64 	%rd<19>;

	ld.param.u64 	%rd7, [_Z7findMinPfS_S_ii_param_0];
	ld.param.u64 	%rd8, [_Z7findMinPfS_S_ii_param_1];
	ld.param.u64 	%rd9, [_Z7findMinPfS_S_ii_param_2];
	ld.param.u32 	%r7, [_Z7findMinPfS_S_ii_param_3];
	ld.param.u32 	%r8, [_Z7findMinPfS_S_ii_param_4];
	mov.u32 	%r9, %tid.x;
	mov.u32 	%r10, %ctaid.x;
	mov.u32 	%r1, %ntid.x;
	mad.lo.s32 	%r12, %r10, %r1, %r9;
	setp.ge.s32 	%p1, %r12, %r8;
	@%p1 bra 	$L__BB1_12;
	mov.u32 	%r11, %nctaid.x;
	mul.lo.s32 	%r3, %r1, %r11;
	cvta.to.global.u64 	%rd1, %rd7;
	cvta.to.global.u64 	%rd2, %rd8;
	cvta.to.global.u64 	%rd3, %rd9;
	mul.wide.s32 	%rd11, %r8, 4;
$L__BB1_2:
	add.s32 	%r5, %r12, %r8;
	setp.ge.s32 	%p2, %r5, %r7;
	mul.wide.s32 	%rd10, %r12, 4;
	add.s64 	%rd4, %rd1, %rd10;
	@%p2 bra 	$L__BB1_4;
	ld.global.f32 	%f10, [%rd4];
	add.s64 	%rd12, %rd4, %rd11;
	ld.global.f32 	%f11, [%rd12];
	setp.le.f32 	%p3, %f10, %f11;
	selp.f32 	%f16, %f10, %f11, %p3;
	bra.uni 	$L__BB1_5;
$L__BB1_4:
	ld.global.f32 	%f16, [%rd4];
$L__BB1_5:
	setp.ge.s32 	%p4, %r5, %r7;
	st.global.f32 	[%rd4], %f16;
	add.s64 	%rd5, %rd2, %rd10;
	@%p4 bra 	$L__BB1_7;
	ld.global.f32 	%f12, [%rd5];
	add.s64 	%rd15, %rd5, %rd11;
	ld.global.f32 	%f13, [%rd15];
	setp.le.f32 	%p5, %f12, %f13;
	selp.f32 	%f17, %f12, %f13, %p5;
	bra.uni 	$L__BB1_8;
$L__BB1_7:
	ld.global.f32 	%f17, [%rd5];
$L__BB1_8:
	setp.ge.s32 	%p6, %r5, %r7;
	st.global.f32 	[%rd5], %f17;
	add.s64 	%rd6, %rd3, %rd10;
	@%p6 bra 	$L__BB1_10;
	ld.global.f32 	%f14, [%rd6];
	add.s64 	%rd18, %rd6, %rd11;
	ld.global.f32 	%f15, [%rd18];
	setp.le.f32 	%p7, %f14, %f15;
	selp.f32 	%f18, %f14, %f15, %p7;
	bra.uni 	$L__BB1_11;
$L__BB1_10:
	ld.global.f32 	%f18, [%rd6];
$L__BB1_11:
	st.global.f32 	[%rd6], %f18;
	add.s32 	%r12, %r12, %r3;
	setp.lt.s32 	%p8, %r12, %r8;
	@%p8 bra 	$L__BB1_2;
$L__BB1_12:
	ret;

}


// ===== COMPILED SASS (sm_100) =====

	.target	sm_100

	.elftype	@"ET_EXEC"


//--------------------- .note.nv.tkinfo           --------------------------
	.section	.note.nv.tkinfo,"",@"SHT_NOTE"
	.sectionflags	@"SHF_NOTE_NV_TKINFO"
	.tkinfo
        /*0018*/ 	.word	0x00000002
        /*0030*/ 	.string	""
        /*0030*/ 	.string	"ptxas"
        /*0030*/ 	.string	"Cuda compilation tools, release 13.0, V13.0.88"
        /*0030*/ 	.string	"Build cuda_13.0.r13.0/compiler.36424714_0"
        /*0030*/ 	.string	"-arch sm_100 -m 64 "



//--------------------- .note.nv.cuinfo           --------------------------
	.section	.note.nv.cuinfo,"",@"SHT_NOTE"
	.sectionflags	@"SHF_NOTE_NV_CUINFO"
        /*0018*/ 	.short	0x0002
        /*001a*/ 	.short	0x0064
        /*001c*/ 	.short	0x0082
	.zero		2


//--------------------- .nv.info                  --------------------------
	.section	.nv.info,"",@"SHT_CUDA_INFO"
	.align	4


	//----- nvinfo : EIATTR_REGCOUNT
	.align		4
        /*0000*/ 	.byte	0x04, 0x2f
        /*0002*/ 	.short	(.L_1 - .L_0)
	.align		4
.L_0:
        /*0004*/ 	.word	index@(_Z7findMaxPfS_S_ii)
        /*0008*/ 	.word	0x0000001a


	//----- nvinfo : EIATTR_FRAME_SIZE
	.align		4
.L_1:
        /*000c*/ 	.byte	0x04, 0x11
        /*000e*/ 	.short	(.L_3 - .L_2)
	.align		4
.L_2:
        /*0010*/ 	.word	index@(_Z7findMaxPfS_S_ii)
        /*0014*/ 	.word	0x00000000


	//----- nvinfo : EIATTR_REGCOUNT
	.align		4
.L_3:
        /*0018*/ 	.byte	0x04, 0x2f
        /*001a*/ 	.short	(.L_5 - .L_4)
	.align		4
.L_4:
        /*001c*/ 	.word	index@(_Z7findMinPfS_S_ii)
        /*0020*/ 	.word	0x0000001a


	//----- nvinfo : EIATTR_FRAME_SIZE
	.align		4
.L_5:
        /*0024*/ 	.byte	0x04, 0x11
        /*0026*/ 	.short	(.L_7 - .L_6)
	.align		4
.L_6:
        /*0028*/ 	.word	index@(_Z7findMinPfS_S_ii)
        /*002c*/ 	.word	0x00000000


	//----- nvinfo : EIATTR_MIN_STACK_SIZE
	.align		4
.L_7:
        /*0030*/ 	.byte	0x04, 0x12
        /*0032*/ 	.short	(.L_9 - .L_8)
	.align		4
.L_8:
        /*0034*/ 	.word	index@(_Z7findMinPfS_S_ii)
        /*0038*/ 	.word	0x00000000


	//----- nvinfo : EIATTR_MIN_STACK_SIZE
	.align		4
.L_9:
        /*003c*/ 	.byte	0x04, 0x12
        /*003e*/ 	.short	(.L_11 - .L_10)
	.align		4
.L_10:
        /*0040*/ 	.word	index@(_Z7findMaxPfS_S_ii)
        /*0044*/ 	.word	0x00000000
.L_11:


//--------------------- .nv.compat                --------------------------
	.section	.nv.compat,"",@"SHT_CUDA_COMPAT_INFO"
	.align	4
        /*0000*/ 	.byte	0x02, 0x09, 0x00, 0x00, 0x02, 0x02, 0x01, 0x00, 0x02, 0x05, 0x05, 0x00, 0x03, 0x07, 0x01, 0x01
        /*0010*/ 	.byte	0x02, 0x03, 0x00, 0x00, 0x02, 0x06, 0x01, 0x00, 0x04, 0x0b, 0x08, 0x00, 0x09, 0x00, 0x00, 0x00
        /*0020*/ 	.byte	0x00, 0x00, 0x00, 0x00


//--------------------- .nv.info._Z7findMinPfS_S_ii --------------------------
	.section	.nv.info._Z7findMinPfS_S_ii,"",@"SHT_CUDA_INFO"
	.sectionflags	@""
	.align	4


	//----- nvinfo : EIATTR_CUDA_API_VERSION
	.align		4
        /*0000*/ 	.byte	0x04, 0x37
        /*0002*/ 	.short	(.L_13 - .L_12)
.L_12:
        /*0004*/ 	.word	0x00000082


	//----- nvinfo : EIATTR_KPARAM_INFO
	.align		4
.L_13:
        /*0008*/ 	.byte	0x04, 0x17
        /*000a*/ 	.short	(.L_15 - .L_14)
.L_14:
        /*000c*/ 	.word	0x00000000
        /*0010*/ 	.short	0x0004
        /*0012*/ 	.short	0x001c
        /*0014*/ 	.byte	0x00, 0xf0, 0x11, 0x00


	//----- nvinfo : EIATTR_KPARAM_INFO
	.align		4
.L_15:
        /*0018*/ 	.byte	0x04, 0x17
        /*001a*/ 	.short	(.L_17 - .L_16)
.L_16:
        /*001c*/ 	.word	0x00000000
        /*0020*/ 	.short	0x0003
        /*0022*/ 	.short	0x0018
        /*0024*/ 	.byte	0x00, 0xf0, 0x11, 0x00


	//----- nvinfo : EIATTR_KPARAM_INFO
	.align		4
.L_17:
        /*0028*/ 	.byte	0x04, 0x17
        /*002a*/ 	.short	(.L_19 - .L_18)
.L_18:
        /*002c*/ 	.word	0x00000000
        /*0030*/ 	.short	0x0002
        /*0032*/ 	.short	0x0010
        /*0034*/ 	.byte	0x00, 0xf5, 0x21, 0x00


	//----- nvinfo : EIATTR_KPARAM_INFO
	.align		4
.L_19:
        /*0038*/ 	.byte	0x04, 0x17
        /*003a*/ 	.short	(.L_21 - .L_20)
.L_20:
        /*003c*/ 	.word	0x00000000
        /*0040*/ 	.short	0x0001
        /*0042*/ 	.short	0x0008
        /*0044*/ 	.byte	0x00, 0xf5, 0x21, 0x00


	//----- nvinfo : EIATTR_KPARAM_INFO
	.align		4
.L_21:
        /*0048*/ 	.byte	0x04, 0x17
        /*004a*/ 	.short	(.L_23 - .L_22)
.L_22:
        /*004c*/ 	.word	0x00000000
        /*0050*/ 	.short	0x0000
        /*0052*/ 	.short	0x0000
        /*0054*/ 	.byte	0x00, 0xf5, 0x21, 0x00


	//----- nvinfo : EIATTR_SPARSE_MMA_MASK
	.align		4
.L_23:
        /*0058*/ 	.byte	0x03, 0x50
        /*005a*/ 	.short	0x0000


	//----- nvinfo : EIATTR_MAXREG_COUNT
	.align		4
        /*005c*/ 	.byte	0x03, 0x1b
        /*005e*/ 	.short	0x00ff


	//----- nvinfo : EIATTR_MERCURY_ISA_VERSION
	.align		4
        /*0060*/ 	.byte	0x03, 0x5f
        /*0062*/ 	.short	0x0101


	//----- nvinfo : EIATTR_VRC_CTA_INIT_COUNT
	.align		4
        /*0064*/ 	.byte	0x02, 0x4a
	.zero		1
	.zero		1


	//----- nvinfo : EIATTR_EXIT_INSTR_OFFSETS
	.align		4
        /*0068*/ 	.byte	0x04, 0x1c
        /*006a*/ 	.short	(.L_25 - .L_24)


	//   ....[0]....
.L_24:
        /*006c*/ 	.word	0x00000070


	//   ....[1]....
        /*0070*/ 	.word	0x000002c0


	//----- nvinfo : EIATTR_CRS_STACK_SIZE
	.align		4
.L_25:
        /*0074*/ 	.byte	0x04, 0x1e
        /*0076*/ 	.short	(.L_27 - .L_26)
.L_26:
        /*0078*/ 	.word	0x00000000


	//----- nvinfo : EIATTR_CBANK_PARAM_SIZE
	.align		4
.L_27:
        /*007c*/ 	.byte	0x03, 0x19
        /*007e*/ 	.short	0x0020


	//----- nvinfo : EIATTR_PARAM_CBANK
	.align		4
        /*0080*/ 	.byte	0x04, 0x0a
        /*0082*/ 	.short	(.L_29 - .L_28)
	.align		4
.L_28:
        /*0084*/ 	.word	index@(.nv.constant0._Z7findMinPfS_S_ii)
        /*0088*/ 	.short	0x0380
        /*008a*/ 	.short	0x0020


	//----- nvinfo : EIATTR_SW_WAR
	.align		4
.L_29:
        /*008c*/ 	.byte	0x04, 0x36
        /*008e*/ 	.short	(.L_31 - .L_30)
.L_30:
        /*0090*/ 	.word	0x00000008
.L_31:


//--------------------- .nv.info._Z7findMaxPfS_S_ii --------------------------
	.section	.nv.info._Z7findMaxPfS_S_ii,"",@"SHT_CUDA_INFO"
	.sectionflags	@""
	.align	4


	//----- nvinfo : EIATTR_CUDA_API_VERSION
	.align		4
        /*0000*/ 	.byte	0x04, 0x37
        /*0002*/ 	.short	(.L_33 - .L_32)
.L_32:
        /*0004*/ 	.word	0x00000082


	//----- nvinfo : EIATTR_KPARAM_INFO
	.align		4
.L_33:
        /*0008*/ 	.byte	0x04, 0x17
        /*000a*/ 	.short	(.L_35 - .L_34)
.L_34:
        /*000c*/ 	.word	0x00000000
        /*0010*/ 	.short	0x0004
        /*0012*/ 	.short	0x001c
        /*0014*/ 	.byte	0x00, 0xf0, 0x11, 0x00


	//----- nvinfo : EIATTR_KPARAM_INFO
	.align		4
.L_35:
        /*0018*/ 	.byte	0x04, 0x17
        /*001a*/ 	.short	(.L_37 - .L_36)
.L_36:
        /*001c*/ 	.word	0x00000000
        /*0020*/ 	.short	0x0003
        /*0022*/ 	.short	0x0018
        /*0024*/ 	.byte	0x00, 0xf0, 0x11, 0x00


	//----- nvinfo : EIATTR_KPARAM_INFO
	.align		4
.L_37:
        /*0028*/ 	.byte	0x04, 0x17
        /*002a*/ 	.short	(.L_39 - .L_38)
.L_38:
        /*002c*/ 	.word	0x00000000
        /*0030*/ 	.short	0x0002
        /*0032*/ 	.short	0x0010
        /*0034*/ 	.byte	0x00, 0xf5, 0x21, 0x00


	//----- nvinfo : EIATTR_KPARAM_INFO
	.align		4
.L_39:
        /*0038*/ 	.byte	0x04, 0x17
        /*003a*/ 	.short	(.L_41 - .L_40)
.L_40:
        /*003c*/ 	.word	0x00000000
        /*0040*/ 	.short	0x0001
        /*0042*/ 	.short	0x0008
        /*0044*/ 	.byte	0x00, 0xf5, 0x21, 0x00


	//----- nvinfo : EIATTR_KPARAM_INFO
	.align		4
.L_41:
        /*0048*/ 	.byte	0x04, 0x17
        /*004a*/ 	.short	(.L_43 - .L_42)
.L_42:
        /*004c*/ 	.word	0x00000000
        /*0050*/ 	.short	0x0000
        /*0052*/ 	.short	0x0000
        /*0054*/ 	.byte	0x00, 0xf5, 0x21, 0x00


	//----- nvinfo : EIATTR_SPARSE_MMA_MASK
	.align		4
.L_43:
        /*0058*/ 	.byte	0x03, 0x50
        /*005a*/ 	.short	0x0000


	//----- nvinfo : EIATTR_MAXREG_COUNT
	.align		4
        /*005c*/ 	.byte	0x03, 0x1b
        /*005e*/ 	.short	0x00ff


	//----- nvinfo : EIATTR_MERCURY_ISA_VERSION
	.align		4
        /*0060*/ 	.byte	0x03, 0x5f
        /*0062*/ 	.short	0x0101


	//----- nvinfo : EIATTR_VRC_CTA_INIT_COUNT
	.align		4
        /*0064*/ 	.byte	0x02, 0x4a
	.zero		1
	.zero		1


	//----- nvinfo : EIATTR_EXIT_INSTR_OFFSETS
	.align		4
        /*0068*/ 	.byte	0x04, 0x1c
        /*006a*/ 	.short	(.L_45 - .L_44)


	//   ....[0]....
.L_44:
        /*006c*/ 	.word	0x00000070


	//   ....[1]....
        /*0070*/ 	.word	0x000002c0


	//----- nvinfo : EIATTR_CRS_STACK_SIZE
	.align		4
.L_45:
        /*0074*/ 	.byte	0x04, 0x1e
        /*0076*/ 	.short	(.L_47 - .L_46)
.L_46:
        /*0078*/ 	.word	0x00000000


	//----- nvinfo : EIATTR_CBANK_PARAM_SIZE
	.align		4
.L_47:
        /*007c*/ 	.byte	0x03, 0x19
        /*007e*/ 	.short	0x0020


	//----- nvinfo : EIATTR_PARAM_CBANK
	.align		4
        /*0080*/ 	.byte	0x04, 0x0a
        /*0082*/ 	.short	(.L_49 - .L_48)
	.align		4
.L_48:
        /*0084*/ 	.word	index@(.nv.constant0._Z7findMaxPfS_S_ii)
        /*0088*/ 	.short	0x0380
        /*008a*/ 	.short	0x0020


	//----- nvinfo : EIATTR_SW_WAR
	.align		4
.L_49:
        /*008c*/ 	.byte	0x04, 0x36
        /*008e*/ 	.short	(.L_51 - .L_50)
.L_50:
        /*0090*/ 	.word	0x00000008
.L_51:


//--------------------- .nv.callgraph             --------------------------
	.section	.nv.callgraph,"",@"SHT_CUDA_CALLGRAPH"
	.align	4
	.sectionentsize	8
	.align		4
        /*0000*/ 	.word	0x00000000
	.align		4
        /*0004*/ 	.word	0xffffffff
	.align		4
        /*0008*/ 	.word	0x00000000
	.align		4
        /*000c*/ 	.word	0xfffffffe
	.align		4
        /*0010*/ 	.word	0x00000000
	.align		4
        /*0014*/ 	.word	0xfffffffd
	.align		4
        /*0018*/ 	.word	0x00000000
	.align		4
        /*001c*/ 	.word	0xfffffffc


//--------------------- .text._Z7findMinPfS_S_ii  --------------------------
	.section	.text._Z7findMinPfS_S_ii,"ax",@progbits
	.align	128
        .global         _Z7findMinPfS_S_ii
        .type           _Z7findMinPfS_S_ii,@function
        .size           _Z7findMinPfS_S_ii,(.L_x_4 - _Z7findMinPfS_S_ii)
        .other          _Z7findMinPfS_S_ii,@"STO_CUDA_ENTRY STV_DEFAULT"
_Z7findMinPfS_S_ii:
.text._Z7findMinPfS_S_ii:
[----:B------:R-:W-:Y:S01]  /*0000*/  LDC R1, c[0x0][0x37c] ;  /* 0x0000df00ff017b82 */ /* 0x000fe20000000800 */
[----:B------:R-:W0:Y:S07]  /*0010*/  S2R R12, SR_TID.X ;  /* 0x00000000000c7919 */ /* 0x000e2e0000002100 */
[----:B------:R-:W0:Y:S01]  /*0020*/  S2UR UR4, SR_CTAID.X ;  /* 0x00000000000479c3 */ /* 0x000e220000002500 */
[----:B------:R-:W1:Y:S07]  /*0030*/  LDCU UR5, c[0x0][0x39c] ;  /* 0x00007380ff0577ac */ /* 0x000e6e0008000800 */
[----:B------:R-:W0:Y:S02]  /*0040*/  LDC R11, c[0x0][0x360] ;  /* 0x0000d800ff0b7b82 */ /* 0x000e240000000800 */
[----:B0-----:R-:W-:-:S05]  /*0050*/  IMAD R12, R11, UR4, R12 ;  /* 0x000000040b0c7c24 */ /* 0x001fca000f8e020c */
[----:B-1----:R-:W-:-:S13]  /*0060*/  ISETP.GE.AND P0, PT, R12, UR5, PT ;  /* 0x000000050c007c0c */ /* 0x002fda000bf06270 */
[----:B------:R-:W-:Y:S05]  /*0070*/  @P0 EXIT ;  /* 0x000000000000094d */ /* 0x000fea0003800000 */
[----:B------:R-:W0:Y:S01]  /*0080*/  LDC.64 R2, c[0x0][0x380] ;  /* 0x0000e000ff027b82 */ /* 0x000e220000000a00 */
[----:B------:R-:W1:Y:S01]  /*0090*/  LDCU UR4, c[0x0][0x370] ;  /* 0x00006e00ff0477ac */ /* 0x000e620008000800 */
[----:B------:R-:W2:Y:S06]  /*00a0*/  LDCU.64 UR6, c[0x0][0x358] ;  /* 0x00006b00ff0677ac */ /* 0x000eac0008000a00 */
[----:B------:R-:W3:Y:S08]  /*00b0*/  LDC.64 R4, c[0x0][0x388] ;  /* 0x0000e200ff047b82 */ /* 0x000ef00000000a00 */
[----:B------:R-:W4:Y:S01]  /*00c0*/  LDC.64 R6, c[0x0][0x390] ;  /* 0x0000e400ff067b82 */ /* 0x000f220000000a00 */
[----:B-1----:R-:W-:-:S07]  /*00d0*/  IMAD R0, R11, UR4, RZ ;  /* 0x000000040b007c24 */ /* 0x002fce000f8e02ff */
[----:B--2---:R-:W1:Y:S02]  /*00e0*/  LDC.64 R8, c[0x0][0x398] ;  /* 0x0000e600ff087b82 */ /* 0x004e640000000a00 */
.L_x_0:
[C---:B-12---:R-:W-:Y:S02]  /*00f0*/  IMAD.IADD R11, R12.reuse, 0x1, R9 ;  /* 0x000000010c0b7824 */ /* 0x046fe400078e0209 */
[----:B0-----:R-:W-:-:S03]  /*0100*/  IMAD.WIDE R18, R12, 0x4, R2 ;  /* 0x000000040c127825 */ /* 0x001fc600078e0202 */
[----:B------:R-:W-:Y:S02]  /*0110*/  ISETP.GE.AND P0, PT, R11, R8, PT ;  /* 0x000000080b00720c */ /* 0x000fe40003f06270 */
[----:B------:R-:W2:Y:S11]  /*0120*/  LDG.E R13, desc[UR6][R18.64] ;  /* 0x00000006120d7981 */ /* 0x000eb6000c1e1900 */
[----:B------:R-:W-:-:S06]  /*0130*/  @!P0 IMAD.WIDE R14, R9, 0x4, R18 ;  /* 0x00000004090e8825 */ /* 0x000fcc00078e0212 */
[----:B------:R-:W2:Y:S01]  /*0140*/  @!P0 LDG.E R14, desc[UR6][R14.64] ;  /* 0x000000060e0e8981 */ /* 0x000ea2000c1e1900 */
[----:B---3--:R-:W-:-:S04]  /*0150*/  IMAD.WIDE R10, R12, 0x4, R4 ;  /* 0x000000040c0a7825 */ /* 0x008fc800078e0204 */
[----:B------:R-:W-:Y:S01]  /*0160*/  @!P0 IMAD.WIDE R16, R9, 0x4, R10 ;  /* 0x0000000409108825 */ /* 0x000fe200078e020a */
[----:B--2---:R-:W-:-:S04]  /*0170*/  @!P0 FSETP.GTU.AND P1, PT, R13, R14, PT ;  /* 0x0000000e0d00820b */ /* 0x004fc80003f2c000 */
[----:B------:R-:W-:Y:S02]  /*0180*/  @!P0 FSEL R23, R13, R14, !P1 ;  /* 0x0000000e0d178208 */ /* 0x000fe40004800000 */
[----:B------:R-:W-:-:S05]  /*0190*/  @P0 MOV R23, R13 ;  /* 0x0000000d00170202 */ /* 0x000fca0000000f00 */
[----:B------:R2:W-:Y:S04]  /*01a0*/  STG.E desc[UR6][R18.64], R23 ;  /* 0x0000001712007986 */ /* 0x0005e8000c101906 */
[----:B------:R-:W3:Y:S04]  /*01b0*/  @!P0 LDG.E R16, desc[UR6][R16.64] ;  /* 0x0000000610108981 */ /* 0x000ee8000c1e1900 */
[----:B------:R-:W3:Y:S01]  /*01c0*/  @!P0 LDG.E R13, desc[UR6][R10.64] ;  /* 0x000000060a0d8981 */ /* 0x000ee2000c1e1900 */
[----:B----4-:R-:W-:Y:S01]  /*01d0*/  IMAD.WIDE R20, R12, 0x4, R6 ;  /* 0x000000040c147825 */ /* 0x010fe200078e0206 */
[----:B---3--:R-:W-:-:S04]  /*01e0*/  @!P0 FSETP.GTU.AND P1, PT, R13, R16, PT ;  /* 0x000000100d00820b */ /* 0x008fc80003f2c000 */
[----:B------:R-:W-:-:S06]  /*01f0*/  @!P0 FSEL R13, R13, R16, !P1 ;  /* 0x000000100d0d8208 */ /* 0x000fcc0004800000 */
[----:B------:R-:W3:Y:S01]  /*0200*/  @P0 LDG.E R13, desc[UR6][R10.64] ;  /* 0x000000060a0d0981 */ /* 0x000ee2000c1e1900 */
[----:B------:R-:W-:-:S03]  /*0210*/  @!P0 IMAD.WIDE R14, R9, 0x4, R20 ;  /* 0x00000004090e8825 */ /* 0x000fc600078e0214 */
[----:B---3--:R2:W-:Y:S04]  /*0220*/  STG.E desc[UR6][R10.64], R13 ;  /* 0x0000000d0a007986 */ /* 0x0085e8000c101906 */
[----:B------:R-:W3:Y:S04]  /*0230*/  @!P0 LDG.E R15, desc[UR6][R14.64] ;  /* 0x000000060e0f8981 */ /* 0x000ee8000c1e1900 */
[----:B------:R-:W3:Y:S02]  /*0240*/  @!P0 LDG.E R22, desc[UR6][R20.64] ;  /* 0x0000000614168981 */ /* 0x000ee4000c1e1900 */
[----:B---3--:R-:W-:-:S04]  /*0250*/  @!P0 FSETP.GTU.AND P1, PT, R22, R15, PT ;  /* 0x0000000f1600820b */ /* 0x008fc80003f2c000 */
[----:B------:R-:W-:-:S06]  /*0260*/  @!P0 FSEL R17, R22, R15, !P1 ;  /* 0x0000000f16118208 */ /* 0x000fcc0004800000 */
[----:B------:R-:W3:Y:S01]  /*0270*/  @P0 LDG.E R17, desc[UR6][R20.64] ;  /* 0x0000000614110981 */ /* 0x000ee2000c1e1900 */
[----:B------:R-:W-:-:S05]  /*0280*/  IMAD.IADD R12, R0, 0x1, R12 ;  /* 0x00000001000c7824 */ /* 0x000fca00078e020c */
[----:B------:R-:W-:Y:S01]  /*0290*/  ISETP.GE.AND P0, PT, R12, R9, PT ;  /* 0x000000090c00720c */ /* 0x000fe20003f06270 */
[----:B---3--:R2:W-:-:S12]  /*02a0*/  STG.E desc[UR6][R20.64], R17 ;  /* 0x0000001114007986 */ /* 0x0085d8000c101906 */
[----:B------:R-:W-:Y:S05]  /*02b0*/  @!P0 BRA `(.L_x_0) ;  /* 0xfffffffc008c8947 */ /* 0x000fea000383ffff */
[----:B------:R-:W-:Y:S05]  /*02c0*/  EXIT ;  /* 0x000000000000794d */ /* 0x000fea0003800000 */
.L_x_1:
[----:B------:R-:W-:-:S00]  /*02d0*/  BRA `(.L_x_1) ;  /* 0xfffffffc00fc7947 */ /* 0x000fc0000383ffff */
[----:B------:R-:W-:-:S00]  /*02e0*/  NOP ;  /* 0x0000000000007918 */ /* 0x000fc00000000000 */
        /* <DEDUP_REMOVED lines=9> */
.L_x_4:


//--------------------- .text._Z7findMaxPfS_S_ii  --------------------------
	.section	.text._Z7findMaxPfS_S_ii,"ax",@progbits
	.align	128
        .global         _Z7findMaxPfS_S_ii
        .type           _Z7findMaxPfS_S_ii,@function
        .size           _Z7findMaxPfS_S_ii,(.L_x_5 - _Z7findMaxPfS_S_ii)
        .other          _Z7findMaxPfS_S_ii,@"STO_CUDA_ENTRY STV_DEFAULT"
_Z7findMaxPfS_S_ii:
.text._Z7findMaxPfS_S_ii:
        /* <DEDUP_REMOVED lines=15> */
.L_x_2:
        /* <DEDUP_REMOVED lines=8> */
[----:B--2---:R-:W-:-:S04]  /*0170*/  @!P0 FSETP.GE.AND P1, PT, R13, R14, PT ;  /* 0x0000000e0d00820b */ /* 0x004fc80003f26000 */
[----:B------:R-:W-:Y:S02]  /*0180*/  @!P0 FSEL R23, R13, R14, P1 ;  /* 0x0000000e0d178208 */ /* 0x000fe40000800000 */
[----:B------:R-:W-:-:S05]  /*0190*/  @P0 MOV R23, R13 ;  /* 0x0000000d00170202 */ /* 0x000fca0000000f00 */
[----:B------:R2:W-:Y:S04]  /*01a0*/  STG.E desc[UR6][R18.64], R23 ;  /* 0x0000001712007986 */ /* 0x0005e8000c101906 */
[----:B------:R-:W3:Y:S04]  /*01b0*/  @!P0 LDG.E R16, desc[UR6][R16.64] ;  /* 0x0000000610108981 */ /* 0x000ee8000c1e1900 */
[----:B------:R-:W3:Y:S01]  /*01c0*/  @!P0 LDG.E R13, desc[UR6][R10.64] ;  /* 0x000000060a0d8981 */ /* 0x000ee2000c1e1900 */
[----:B----4-:R-:W-:Y:S01]  /*01d0*/  IMAD.WIDE R20, R12, 0x4, R6 ;  /* 0x000000040c147825 */ /* 0x010fe200078e0206 */
[----:B---3--:R-:W-:-:S04]  /*01e0*/  @!P0 FSETP.GE.AND P1, PT, R13, R16, PT ;  /* 0x000000100d00820b */ /* 0x008fc80003f26000 */
[----:B------:R-:W-:-:S06]  /*01f0*/  @!P0 FSEL R13, R13, R16, P1 ;  /* 0x000000100d0d8208 */ /* 0x000fcc0000800000 */
[----:B------:R-:W3:Y:S01]  /*0200*/  @P0 LDG.E R13, desc[UR6][R10.64] ;  /* 0x000000060a0d0981 */ /* 0x000ee2000c1e1900 */
[----:B------:R-:W-:-:S03]  /*0210*/  @!P0 IMAD.WIDE R14, R9, 0x4, R20 ;  /* 0x00000004090e8825 */ /* 0x000fc600078e0214 */
[----:B---3--:R2:W-:Y:S04]  /*0220*/  STG.E desc[UR6][R10.64], R13 ;  /* 0x0000000d0a007986 */ /* 0x0085e8000c101906 */
[----:B------:R-:W3:Y:S04]  /*0230*/  @!P0 LDG.E R15, desc[UR6][R14.64] ;  /* 0x000000060e0f8981 */ /* 0x000ee8000c1e1900 */
[----:B------:R-:W3:Y:S02]  /*0240*/  @!P0 LDG.E R22, desc[UR6][R20.64] ;  /* 0x0000000614168981 */ /* 0x000ee4000c1e1900 */
[----:B---3--:R-:W-:-:S04]  /*0250*/  @!P0 FSETP.GE.AND P1, PT, R22, R15, PT ;  /* 0x0000000f1600820b */ /* 0x008fc80003f26000 */
[----:B------:R-:W-:-:S06]  /*0260*/  @!P0 FSEL R17, R22, R15, P1 ;  /* 0x0000000f16118208 */ /* 0x000fcc0000800000 */
[----:B------:R-:W3:Y:S01]  /*0270*/  @P0 LDG.E R17, desc[UR6][R20.64] ;  /* 0x0000000614110981 */ /* 0x000ee2000c1e1900 */
[----:B------:R-:W-:-:S05]  /*0280*/  IMAD.IADD R12, R0, 0x1, R12 ;  /* 0x00000001000c7824 */ /* 0x000fca00078e020c */
[----:B------:R-:W-:Y:S01]  /*0290*/  ISETP.GE.AND P0, PT, R12, R9, PT ;  /* 0x000000090c00720c */ /* 0x000fe20003f06270 */
[----:B---3--:R2:W-:-:S12]  /*02a0*/  STG.E desc[UR6][R20.64], R17 ;  /* 0x0000001114007986 */ /* 0x0085d8000c101906 */
[----:B------:R-:W-:Y:S05]  /*02b0*/  @!P0 BRA `(.L_x_2) ;  /* 0xfffffffc008c8947 */ /* 0x000fea000383ffff */
[----:B------:R-:W-:Y:S05]  /*02c0*/  EXIT ;  /* 0x000000000000794d */ /* 0x000fea0003800000 */
.L_x_3:
        /* <DEDUP_REMOVED lines=11> */
.L_x_5:


//--------------------- .nv.shared.reserved.0     --------------------------
	.section	.nv.shared.reserved.0,"aw",@nobits
	.weak		__nv_reservedSMEM_offset_0_alias
	.size		__nv_reservedSMEM_offset_0_alias, 0, 64
	.other		__nv_reservedSMEM_offset_0_alias,@"STO_CUDA_RESERVED_SHARED STV_DEFAULT"
__nv_reservedSMEM_offset_0_alias:
	.zero		0
	.zero		64


//--------------------- .nv.constant0._Z7findMinPfS_S_ii --------------------------
	.section	.nv.constant0._Z7findMinPfS_S_ii,"a",@progbits
	.sectionflags	@""
	.align	4
.nv.constant0._Z7findMinPfS_S_ii:
	.zero		928


//--------------------- .nv.constant0._Z7findMaxPfS_S_ii --------------------------
	.section	.nv.constant0._Z7findMaxPfS_S_ii,"a",@progbits
	.sectionflags	@""
	.align	4
.nv.constant0._Z7findMaxPfS_S_ii:
	.zero		928


//--------------------- SYMBOLS --------------------------

	.type		.nv.reservedSmem.offset0,@object
	.size		.nv.reservedSmem.offset0,0x4
